	.headerflags	@"EF_CUDA_TEXMODE_UNIFIED EF_CUDA_64BIT_ADDRESS EF_CUDA_SM89 EF_CUDA_VIRTUAL_SM(EF_CUDA_SM89)"
	.elftype	@"ET_EXEC"


//--------------------- .nv.info                  --------------------------
	.section	.nv.info,"",@"SHT_CUDA_INFO"
	.align	4


	//----- nvinfo : EIATTR_REGCOUNT
	.align		4
        /*0000*/ 	.byte	0x04, 0x2f
        /*0002*/ 	.short	(.L_2 - .L_1)
	.align		4
.L_1:
        /*0004*/ 	.word	index@(triton__0d1d2d3d4d5d6de7de)
        /*0008*/ 	.word	0x00000028


	//----- nvinfo : EIATTR_MAX_STACK_SIZE
	.align		4
.L_2:
        /*000c*/ 	.byte	0x04, 0x23
        /*000e*/ 	.short	(.L_4 - .L_3)
	.align		4
.L_3:
        /*0010*/ 	.word	index@(triton__0d1d2d3d4d5d6de7de)
        /*0014*/ 	.word	0x00000000


	//----- nvinfo : EIATTR_MIN_STACK_SIZE
	.align		4
.L_4:
        /*0018*/ 	.byte	0x04, 0x12
        /*001a*/ 	.short	(.L_6 - .L_5)
	.align		4
.L_5:
        /*001c*/ 	.word	index@(triton__0d1d2d3d4d5d6de7de)
        /*0020*/ 	.word	0x00000000


	//----- nvinfo : EIATTR_FRAME_SIZE
	.align		4
.L_6:
        /*0024*/ 	.byte	0x04, 0x11
        /*0026*/ 	.short	(.L_8 - .L_7)
	.align		4
.L_7:
        /*0028*/ 	.word	index@(triton__0d1d2d3d4d5d6de7de)
        /*002c*/ 	.word	0x00000000
.L_8:


//--------------------- .nv.info.triton__0d1d2d3d4d5d6de7de --------------------------
	.section	.nv.info.triton__0d1d2d3d4d5d6de7de,"",@"SHT_CUDA_INFO"
	.align	4


	//----- nvinfo : EIATTR_CUDA_API_VERSION
	.align		4
        /*0000*/ 	.byte	0x04, 0x37
        /*0002*/ 	.short	(.L_10 - .L_9)
.L_9:
        /*0004*/ 	.word	0x0000007b


	//----- nvinfo : EIATTR_PARAM_CBANK
	.align		4
.L_10:
        /*0008*/ 	.byte	0x04, 0x0a
        /*000a*/ 	.short	(.L_12 - .L_11)
	.align		4
.L_11:
        /*000c*/ 	.word	index@(.nv.constant0.triton__0d1d2d3d4d5d6de7de)
        /*0010*/ 	.short	0x0160
        /*0012*/ 	.short	0x0038


	//----- nvinfo : EIATTR_CBANK_PARAM_SIZE
	.align		4
.L_12:
        /*0014*/ 	.byte	0x03, 0x19
        /*0016*/ 	.short	0x0038


	//----- nvinfo : EIATTR_KPARAM_INFO
	.align		4
        /*0018*/ 	.byte	0x04, 0x17
        /*001a*/ 	.short	(.L_14 - .L_13)
.L_13:
        /*001c*/ 	.word	0x00000000
        /*0020*/ 	.short	0x0007
        /*0022*/ 	.short	0x0034
        /*0024*/ 	.byte	0x00, 0xf0, 0x11, 0x00


	//----- nvinfo : EIATTR_KPARAM_INFO
	.align		4
.L_14:
        /*0028*/ 	.byte	0x04, 0x17
        /*002a*/ 	.short	(.L_16 - .L_15)
.L_15:
        /*002c*/ 	.word	0x00000000
        /*0030*/ 	.short	0x0006
        /*0032*/ 	.short	0x0030
        /*0034*/ 	.byte	0x00, 0xf0, 0x11, 0x00


	//----- nvinfo : EIATTR_KPARAM_INFO
	.align		4
.L_16:
        /*0038*/ 	.byte	0x04, 0x17
        /*003a*/ 	.short	(.L_18 - .L_17)
.L_17:
        /*003c*/ 	.word	0x00000000
        /*0040*/ 	.short	0x0005
        /*0042*/ 	.short	0x0028
        /*0044*/ 	.byte	0x00, 0xf0, 0x21, 0x00


	//----- nvinfo : EIATTR_KPARAM_INFO
	.align		4
.L_18:
        /*0048*/ 	.byte	0x04, 0x17
        /*004a*/ 	.short	(.L_20 - .L_19)
.L_19:
        /*004c*/ 	.word	0x00000000
        /*0050*/ 	.short	0x0004
        /*0052*/ 	.short	0x0020
        /*0054*/ 	.byte	0x00, 0xf0, 0x21, 0x00


	//----- nvinfo : EIATTR_KPARAM_INFO
	.align		4
.L_20:
        /*0058*/ 	.byte	0x04, 0x17
        /*005a*/ 	.short	(.L_22 - .L_21)
.L_21:
        /*005c*/ 	.word	0x00000000
        /*0060*/ 	.short	0x0003
        /*0062*/ 	.short	0x0018
        /*0064*/ 	.byte	0x00, 0xf0, 0x21, 0x00


	//----- nvinfo : EIATTR_KPARAM_INFO
	.align		4
.L_22:
        /*0068*/ 	.byte	0x04, 0x17
        /*006a*/ 	.short	(.L_24 - .L_23)
.L_23:
        /*006c*/ 	.word	0x00000000
        /*0070*/ 	.short	0x0002
        /*0072*/ 	.short	0x0010
        /*0074*/ 	.byte	0x00, 0xf0, 0x21, 0x00


	//----- nvinfo : EIATTR_KPARAM_INFO
	.align		4
.L_24:
        /*0078*/ 	.byte	0x04, 0x17
        /*007a*/ 	.short	(.L_26 - .L_25)
.L_25:
        /*007c*/ 	.word	0x00000000
        /*0080*/ 	.short	0x0001
        /*0082*/ 	.short	0x0008
        /*0084*/ 	.byte	0x00, 0xf0, 0x21, 0x00


	//----- nvinfo : EIATTR_KPARAM_INFO
	.align		4
.L_26:
        /*0088*/ 	.byte	0x04, 0x17
        /*008a*/ 	.short	(.L_28 - .L_27)
.L_27:
        /*008c*/ 	.word	0x00000000
        /*0090*/ 	.short	0x0000
        /*0092*/ 	.short	0x0000
        /*0094*/ 	.byte	0x00, 0xf0, 0x21, 0x00


	//----- nvinfo : EIATTR_MAXREG_COUNT
	.align		4
.L_28:
        /*0098*/ 	.byte	0x03, 0x1b
        /*009a*/ 	.short	0x00ff


	//----- nvinfo : EIATTR_COOP_GROUP_MASK_REGIDS
	.align		4
        /*009c*/ 	.byte	0x04, 0x29
        /*009e*/ 	.short	(.L_30 - .L_29)


	//   ....[0]....
.L_29:
        /*00a0*/ 	.word	0xffffffff


	//   ....[1]....
        /*00a4*/ 	.word	0xffffffff


	//   ....[2]....
        /*00a8*/ 	.word	0xffffffff


	//   ....[3]....
        /*00ac*/ 	.word	0xffffffff


	//   ....[4]....
        /*00b0*/ 	.word	0xffffffff


	//   ....[5]....
        /*00b4*/ 	.word	0xffffffff


	//   ....[6]....
        /*00b8*/ 	.word	0xffffffff


	//   ....[7]....
        /*00bc*/ 	.word	0xffffffff


	//   ....[8]....
        /*00c0*/ 	.word	0xffffffff


	//   ....[9]....
        /*00c4*/ 	.word	0xffffffff


	//   ....[10]....
        /*00c8*/ 	.word	0xffffffff


	//   ....[11]....
        /*00cc*/ 	.word	0xffffffff


	//   ....[12]....
        /*00d0*/ 	.word	0xffffffff


	//   ....[13]....
        /*00d4*/ 	.word	0xffffffff


	//   ....[14]....
        /*00d8*/ 	.word	0xffffffff


	//   ....[15]....
        /*00dc*/ 	.word	0xffffffff


	//----- nvinfo : EIATTR_COOP_GROUP_INSTR_OFFSETS
	.align		4
.L_30:
        /*00e0*/ 	.byte	0x04, 0x28
        /*00e2*/ 	.short	(.L_32 - .L_31)


	//   ....[0]....
.L_31:
        /*00e4*/ 	.word	0x00000710


	//   ....[1]....
        /*00e8*/ 	.word	0x00000730


	//   ....[2]....
        /*00ec*/ 	.word	0x00000750


	//   ....[3]....
        /*00f0*/ 	.word	0x00000770


	//   ....[4]....
        /*00f4*/ 	.word	0x00000790


	//   ....[5]....
        /*00f8*/ 	.word	0x000007f0


	//   ....[6]....
        /*00fc*/ 	.word	0x00000810


	//   ....[7]....
        /*0100*/ 	.word	0x00000830


	//   ....[8]....
        /*0104*/ 	.word	0x00001120


	//   ....[9]....
        /*0108*/ 	.word	0x00001140


	//   ....[10]....
        /*010c*/ 	.word	0x00001160


	//   ....[11]....
        /*0110*/ 	.word	0x00001180


	//   ....[12]....
        /*0114*/ 	.word	0x000011a0


	//   ....[13]....
        /*0118*/ 	.word	0x00001200


	//   ....[14]....
        /*011c*/ 	.word	0x00001220


	//   ....[15]....
        /*0120*/ 	.word	0x00001240


	//----- nvinfo : EIATTR_EXIT_INSTR_OFFSETS
	.align		4
.L_32:
        /*0124*/ 	.byte	0x04, 0x1c
        /*0126*/ 	.short	(.L_34 - .L_33)


	//   ....[0]....
.L_33:
        /*0128*/ 	.word	0x00001b70


	//----- nvinfo : EIATTR_MAX_THREADS
	.align		4
.L_34:
        /*012c*/ 	.byte	0x04, 0x05
        /*012e*/ 	.short	(.L_36 - .L_35)
.L_35:
        /*0130*/ 	.word	0x00000100
        /*0134*/ 	.word	0x00000001
        /*0138*/ 	.word	0x00000001
.L_36:


//--------------------- .nv.rel.action            --------------------------
	.section	.nv.rel.action,"",@"SHT_CUDA_RELOCINFO"
	.align	8
	.sectionentsize	8
        /*0000*/ 	.byte	0x73, 0x00, 0x00, 0x00, 0x00, 0x00, 0x00, 0x00, 0x00, 0x00, 0x00, 0x11, 0x25, 0x00, 0x05, 0x36


//--------------------- .nv.constant0.triton__0d1d2d3d4d5d6de7de --------------------------
	.section	.nv.constant0.triton__0d1d2d3d4d5d6de7de,"a",@progbits
	.align	4
.nv.constant0.triton__0d1d2d3d4d5d6de7de:
	.zero		408


//--------------------- .text.triton__0d1d2d3d4d5d6de7de --------------------------
	.section	.text.triton__0d1d2d3d4d5d6de7de,"ax",@progbits
	.sectionflags	@"SHF_BARRIERS=1"
	.sectioninfo	@"SHI_REGISTERS=40"
	.align	128
        .global         triton__0d1d2d3d4d5d6de7de
        .type           triton__0d1d2d3d4d5d6de7de,@function
        .size           triton__0d1d2d3d4d5d6de7de,(.L_x_3 - triton__0d1d2d3d4d5d6de7de)
        .other          triton__0d1d2d3d4d5d6de7de,@"STO_CUDA_ENTRY STV_DEFAULT"
triton__0d1d2d3d4d5d6de7de:
.text.triton__0d1d2d3d4d5d6de7de:
[----:B------:R-:W-:-:S02]  /*0000*/  MOV R1, c[0x0][0x28] ;  /* 0x00000a0000017a02 */ /* 0x000fc40000000f00 */
[----:B------:R-:W0:Y:S01]  /*0010*/  S2R R2, SR_TID.X ;  /* 0x0000000000027919 */ /* 0x000e220000002100 */
[----:B------:R-:W-:Y:S01]  /*0020*/  MOV R15, 0x2 ;  /* 0x00000002000f7802 */ /* 0x000fe20000000f00 */
[----:B------:R-:W-:Y:S01]  /*0030*/  CS2R R8, SRZ ;  /* 0x0000000000087805 */ /* 0x000fe2000001ff00 */
[----:B------:R-:W-:Y:S01]  /*0040*/  CS2R R10, SRZ ;  /* 0x00000000000a7805 */ /* 0x000fe2000001ff00 */
[----:B------:R-:W1:Y:S01]  /*0050*/  S2R R0, SR_CTAID.X ;  /* 0x0000000000007919 */ /* 0x000e620000002500 */
[----:B------:R-:W-:Y:S01]  /*0060*/  CS2R R4, SRZ ;  /* 0x0000000000047805 */ /* 0x000fe2000001ff00 */
[----:B------:R-:W-:Y:S01]  /*0070*/  ULDC.64 UR6, c[0x0][0x118] ;  /* 0x0000460000067ab9 */ /* 0x000fe20000000a00 */
[----:B0-----:R-:W-:-:S04]  /*0080*/  LOP3.LUT R16, R2, 0xff, RZ, 0xc0, !PT ;  /* 0x000000ff02107812 */ /* 0x001fc800078ec0ff */
[----:B------:R-:W-:Y:S02]  /*0090*/  SHF.L.U32 R33, R16, 0x3, RZ ;  /* 0x0000000310217819 */ /* 0x000fe400000006ff */
[C---:B-1----:R-:W-:Y:S02]  /*00a0*/  ISETP.GE.AND P1, PT, R0.reuse, 0x400, PT ;  /* 0x000004000000780c */ /* 0x042fe40003f26270 */
[----:B------:R-:W-:Y:S01]  /*00b0*/  IADD3 R7, R33, 0x800, RZ ;  /* 0x0000080021077810 */ /* 0x000fe20007ffe0ff */
[----:B------:R-:W-:-:S03]  /*00c0*/  IMAD R12, R0, 0x900, R33 ;  /* 0x00000900000c7824 */ /* 0x000fc600078e0221 */
[----:B------:R-:W-:Y:S01]  /*00d0*/  ISETP.LT.U32.AND P0, PT, R7, 0x900, !P1 ;  /* 0x000009000700780c */ /* 0x000fe20004f01070 */
[----:B------:R-:W-:Y:S02]  /*00e0*/  IMAD R14, R0, 0x900, R7 ;  /* 0x00000900000e7824 */ /* 0x000fe400078e0207 */
[----:B------:R-:W-:Y:S01]  /*00f0*/  CS2R R6, SRZ ;  /* 0x0000000000067805 */ /* 0x000fe2000001ff00 */
[----:B------:R-:W-:-:S04]  /*0100*/  IMAD.WIDE R12, R12, R15, c[0x0][0x160] ;  /* 0x000058000c0c7625 */ /* 0x000fc800078e020f */
[----:B------:R-:W-:Y:S01]  /*0110*/  IMAD.WIDE R14, R14, R15, c[0x0][0x160] ;  /* 0x000058000e0e7625 */ /* 0x000fe200078e020f */
[----:B------:R-:W2:Y:S04]  /*0120*/  @!P1 LDG.E.EL.128 R8, [R12.64] ;  /* 0x000000060c089981 */ /* 0x000ea8000c2e1d00 */
[----:B------:R-:W3:Y:S01]  /*0130*/  @P0 LDG.E.EL.128 R4, [R14.64] ;  /* 0x000000060e040981 */ /* 0x000ee2000c2e1d00 */
[C---:B------:R-:W-:Y:S01]  /*0140*/  LOP3.LUT P2, RZ, R2.reuse, 0x1f, RZ, 0xc0, !PT ;  /* 0x0000001f02ff7812 */ /* 0x040fe2000784c0ff */
[----:B------:R-:W-:Y:S01]  /*0150*/  CS2R R24, SRZ ;  /* 0x0000000000187805 */ /* 0x000fe2000001ff00 */
[----:B------:R-:W-:Y:S01]  /*0160*/  ISETP.GE.AND P3, PT, R2, 0x8, PT ;  /* 0x000000080200780c */ /* 0x000fe20003f66270 */
[----:B------:R-:W-:Y:S01]  /*0170*/  CS2R R26, SRZ ;  /* 0x00000000001a7805 */ /* 0x000fe2000001ff00 */
[----:B------:R-:W-:Y:S01]  /*0180*/  CS2R R30, SRZ ;  /* 0x00000000001e7805 */ /* 0x000fe2000001ff00 */
[----:B------:R-:W-:Y:S01]  /*0190*/  MOV R32, RZ ;  /* 0x000000ff00207202 */ /* 0x000fe20000000f00 */
[----:B------:R-:W-:Y:S01]  /*01a0*/  UPLOP3.LUT UP0, UPT, UPT, UPT, UPT, 0x80, 0x0 ;  /* 0x000000000000789c */ /* 0x000fe20003f0f070 */
[----:B------:R-:W-:Y:S01]  /*01b0*/  MOV R36, RZ ;  /* 0x000000ff00247202 */ /* 0x000fe20000000f00 */
[----:B------:R-:W-:Y:S01]  /*01c0*/  UMOV UR4, URZ ;  /* 0x0000003f00047c82 */ /* 0x000fe20008000000 */
[----:B--2---:R-:W-:-:S02]  /*01d0*/  SEL R8, R8, RZ, !P1 ;  /* 0x000000ff08087207 */ /* 0x004fc40004800000 */
[----:B------:R-:W-:Y:S02]  /*01e0*/  SEL R9, R9, RZ, !P1 ;  /* 0x000000ff09097207 */ /* 0x000fe40004800000 */
[----:B---3--:R-:W-:Y:S02]  /*01f0*/  SEL R17, R4, RZ, P0 ;  /* 0x000000ff04117207 */ /* 0x008fe40000000000 */
[C---:B------:R-:W-:Y:S02]  /*0200*/  PRMT R4, R8.reuse, 0x7632, R4 ;  /* 0x0000763208047816 */ /* 0x040fe40000000004 */
[C---:B------:R-:W-:Y:S01]  /*0210*/  PRMT R18, R17.reuse, 0x7632, R18 ;  /* 0x0000763211127816 */ /* 0x040fe20000000012 */
[----:B------:R-:W-:Y:S01]  /*0220*/  IMAD.U32 R17, R17, 0x10000, RZ ;  /* 0x0001000011117824 */ /* 0x000fe200078e00ff */
[----:B------:R-:W-:Y:S02]  /*0230*/  SHF.L.U32 R8, R8, 0x10, RZ ;  /* 0x0000001008087819 */ /* 0x000fe400000006ff */
[----:B------:R-:W-:Y:S01]  /*0240*/  SHF.L.U32 R4, R4, 0x10, RZ ;  /* 0x0000001004047819 */ /* 0x000fe200000006ff */
[----:B------:R-:W-:Y:S01]  /*0250*/  FMUL R17, R17, R17 ;  /* 0x0000001111117220 */ /* 0x000fe20000400000 */
[----:B------:R-:W-:Y:S01]  /*0260*/  SHF.L.U32 R18, R18, 0x10, RZ ;  /* 0x0000001012127819 */ /* 0x000fe200000006ff */
[----:B------:R-:W-:Y:S01]  /*0270*/  FMUL R8, R8, R8 ;  /* 0x0000000808087220 */ /* 0x000fe20000400000 */
[----:B------:R-:W-:Y:S01]  /*0280*/  SEL R10, R10, RZ, !P1 ;  /* 0x000000ff0a0a7207 */ /* 0x000fe20004800000 */
[----:B------:R-:W-:Y:S01]  /*0290*/  FMUL R4, R4, R4 ;  /* 0x0000000404047220 */ /* 0x000fe20000400000 */
[----:B------:R-:W-:Y:S01]  /*02a0*/  FSEL R17, R17, -RZ, P0 ;  /* 0x800000ff11117208 */ /* 0x000fe20000000000 */
[----:B------:R-:W-:Y:S01]  /*02b0*/  FMUL R18, R18, R18 ;  /* 0x0000001212127220 */ /* 0x000fe20000400000 */
[----:B------:R-:W-:-:S02]  /*02c0*/  FSEL R8, R8, RZ, !P1 ;  /* 0x000000ff08087208 */ /* 0x000fc40004800000 */
[----:B------:R-:W-:Y:S02]  /*02d0*/  FSEL R15, R4, RZ, !P1 ;  /* 0x000000ff040f7208 */ /* 0x000fe40004800000 */
[----:B------:R-:W-:Y:S01]  /*02e0*/  SEL R6, R6, RZ, P0 ;  /* 0x000000ff06067207 */ /* 0x000fe20000000000 */
[----:B------:R-:W-:Y:S01]  /*02f0*/  FADD R4, R8, R17 ;  /* 0x0000001108047221 */ /* 0x000fe20000000000 */
[----:B------:R-:W-:Y:S02]  /*0300*/  SEL R8, R5, RZ, P0 ;  /* 0x000000ff05087207 */ /* 0x000fe40000000000 */
[----:B------:R-:W-:Y:S02]  /*0310*/  PRMT R5, R9, 0x7632, R5 ;  /* 0x0000763209057816 */ /* 0x000fe40000000005 */
[----:B------:R-:W-:Y:S02]  /*0320*/  PRMT R12, R8, 0x7632, R12 ;  /* 0x00007632080c7816 */ /* 0x000fe4000000000c */
[----:B------:R-:W-:-:S02]  /*0330*/  SHF.L.U32 R5, R5, 0x10, RZ ;  /* 0x0000001005057819 */ /* 0x000fc400000006ff */
[----:B------:R-:W-:Y:S02]  /*0340*/  SHF.L.U32 R12, R12, 0x10, RZ ;  /* 0x000000100c0c7819 */ /* 0x000fe400000006ff */
[----:B------:R-:W-:Y:S01]  /*0350*/  SHF.L.U32 R9, R9, 0x10, RZ ;  /* 0x0000001009097819 */ /* 0x000fe200000006ff */
[----:B------:R-:W-:Y:S01]  /*0360*/  FMUL R5, R5, R5 ;  /* 0x0000000505057220 */ /* 0x000fe20000400000 */
[----:B------:R-:W-:Y:S01]  /*0370*/  SHF.L.U32 R13, R8, 0x10, RZ ;  /* 0x00000010080d7819 */ /* 0x000fe200000006ff */
[----:B------:R-:W-:Y:S01]  /*0380*/  FMUL R12, R12, R12 ;  /* 0x0000000c0c0c7220 */ /* 0x000fe20000400000 */
[----:B------:R-:W-:Y:S01]  /*0390*/  FSEL R18, R18, -RZ, P0 ;  /* 0x800000ff12127208 */ /* 0x000fe20000000000 */
[----:B------:R-:W-:Y:S01]  /*03a0*/  FMUL R9, R9, R9 ;  /* 0x0000000909097220 */ /* 0x000fe20000400000 */
[----:B------:R-:W-:Y:S01]  /*03b0*/  IMAD.U32 R8, R10, 0x10000, RZ ;  /* 0x000100000a087824 */ /* 0x000fe200078e00ff */
[----:B------:R-:W-:Y:S01]  /*03c0*/  FMUL R14, R13, R13 ;  /* 0x0000000d0d0e7220 */ /* 0x000fe20000400000 */
[----:B------:R-:W-:Y:S01]  /*03d0*/  SHF.L.U32 R13, R6, 0x10, RZ ;  /* 0x00000010060d7819 */ /* 0x000fe200000006ff */
[----:B------:R-:W-:Y:S01]  /*03e0*/  FADD R15, R15, R18 ;  /* 0x000000120f0f7221 */ /* 0x000fe20000000000 */
[----:B------:R-:W-:Y:S01]  /*03f0*/  PRMT R10, R10, 0x7632, R10 ;  /* 0x000076320a0a7816 */ /* 0x000fe2000000000a */
[----:B------:R-:W-:Y:S01]  /*0400*/  FMUL R8, R8, R8 ;  /* 0x0000000808087220 */ /* 0x000fe20000400000 */
[----:B------:R-:W-:Y:S01]  /*0410*/  PRMT R6, R6, 0x7632, R6 ;  /* 0x0000763206067816 */ /* 0x000fe20000000006 */
[----:B------:R-:W-:Y:S01]  /*0420*/  FMUL R13, R13, R13 ;  /* 0x0000000d0d0d7220 */ /* 0x000fe20000400000 */
[----:B------:R-:W-:Y:S01]  /*0430*/  FSEL R5, R5, RZ, !P1 ;  /* 0x000000ff05057208 */ /* 0x000fe20004800000 */
[----:B------:R-:W-:Y:S01]  /*0440*/  IMAD.U32 R10, R10, 0x10000, RZ ;  /* 0x000100000a0a7824 */ /* 0x000fe200078e00ff */
[----:B------:R-:W-:Y:S01]  /*0450*/  FSEL R12, R12, -RZ, P0 ;  /* 0x800000ff0c0c7208 */ /* 0x000fe20000000000 */
[----:B------:R-:W-:Y:S01]  /*0460*/  FADD R15, R4, R15 ;  /* 0x0000000f040f7221 */ /* 0x000fe20000000000 */
[----:B------:R-:W-:Y:S01]  /*0470*/  FSEL R9, R9, RZ, !P1 ;  /* 0x000000ff09097208 */ /* 0x000fe20004800000 */
[----:B------:R-:W-:Y:S01]  /*0480*/  FMUL R10, R10, R10 ;  /* 0x0000000a0a0a7220 */ /* 0x000fe20000400000 */
[----:B------:R-:W-:Y:S01]  /*0490*/  FSEL R14, R14, -RZ, P0 ;  /* 0x800000ff0e0e7208 */ /* 0x000fe20000000000 */
[----:B------:R-:W-:Y:S01]  /*04a0*/  FADD R12, R5, R12 ;  /* 0x0000000c050c7221 */ /* 0x000fe20000000000 */
[----:B------:R-:W-:-:S02]  /*04b0*/  SEL R11, R11, RZ, !P1 ;  /* 0x000000ff0b0b7207 */ /* 0x000fc40004800000 */
[----:B------:R-:W-:Y:S01]  /*04c0*/  SEL R7, R7, RZ, P0 ;  /* 0x000000ff07077207 */ /* 0x000fe20000000000 */
[----:B------:R-:W-:Y:S01]  /*04d0*/  FADD R14, R9, R14 ;  /* 0x0000000e090e7221 */ /* 0x000fe20000000000 */
[----:B------:R-:W-:Y:S02]  /*04e0*/  SHF.L.U32 R6, R6, 0x10, RZ ;  /* 0x0000001006067819 */ /* 0x000fe400000006ff */
[----:B------:R-:W-:Y:S01]  /*04f0*/  PRMT R4, R11, 0x7632, R4 ;  /* 0x000076320b047816 */ /* 0x000fe20000000004 */
[----:B------:R-:W-:Y:S01]  /*0500*/  FADD R15, R14, R15 ;  /* 0x0000000f0e0f7221 */ /* 0x000fe20000000000 */
[----:B------:R-:W-:Y:S01]  /*0510*/  SHF.L.U32 R5, R7, 0x10, RZ ;  /* 0x0000001007057819 */ /* 0x000fe200000006ff */
[----:B------:R-:W-:Y:S01]  /*0520*/  FMUL R6, R6, R6 ;  /* 0x0000000606067220 */ /* 0x000fe20000400000 */
[----:B------:R-:W-:Y:S01]  /*0530*/  SHF.L.U32 R11, R11, 0x10, RZ ;  /* 0x000000100b0b7819 */ /* 0x000fe200000006ff */
[----:B------:R-:W-:Y:S01]  /*0540*/  FADD R12, R12, R15 ;  /* 0x0000000f0c0c7221 */ /* 0x000fe20000000000 */
[----:B------:R-:W-:Y:S01]  /*0550*/  PRMT R7, R7, 0x7632, R7 ;  /* 0x0000763207077816 */ /* 0x000fe20000000007 */
[----:B------:R-:W-:Y:S01]  /*0560*/  FMUL R5, R5, R5 ;  /* 0x0000000505057220 */ /* 0x000fe20000400000 */
[----:B------:R-:W-:Y:S01]  /*0570*/  FSEL R8, R8, RZ, !P1 ;  /* 0x000000ff08087208 */ /* 0x000fe20004800000 */
[----:B------:R-:W-:Y:S01]  /*0580*/  FMUL R11, R11, R11 ;  /* 0x0000000b0b0b7220 */ /* 0x000fe20000400000 */
[----:B------:R-:W-:-:S02]  /*0590*/  FSEL R13, R13, -RZ, P0 ;  /* 0x800000ff0d0d7208 */ /* 0x000fc40000000000 */
[----:B------:R-:W-:Y:S02]  /*05a0*/  SHF.L.U32 R4, R4, 0x10, RZ ;  /* 0x0000001004047819 */ /* 0x000fe400000006ff */
[----:B------:R-:W-:Y:S01]  /*05b0*/  SHF.L.U32 R7, R7, 0x10, RZ ;  /* 0x0000001007077819 */ /* 0x000fe200000006ff */
[----:B------:R-:W-:Y:S01]  /*05c0*/  FADD R13, R8, R13 ;  /* 0x0000000d080d7221 */ /* 0x000fe20000000000 */
[----:B------:R-:W-:Y:S01]  /*05d0*/  FSEL R9, R10, RZ, !P1 ;  /* 0x000000ff0a097208 */ /* 0x000fe20004800000 */
[----:B------:R-:W-:Y:S01]  /*05e0*/  FMUL R4, R4, R4 ;  /* 0x0000000404047220 */ /* 0x000fe20000400000 */
[----:B------:R-:W-:Y:S01]  /*05f0*/  FSEL R6, R6, -RZ, P0 ;  /* 0x800000ff06067208 */ /* 0x000fe20000000000 */
[----:B------:R-:W-:Y:S01]  /*0600*/  FMUL R7, R7, R7 ;  /* 0x0000000707077220 */ /* 0x000fe20000400000 */
[----:B------:R-:W-:Y:S01]  /*0610*/  FSEL R8, R11, RZ, !P1 ;  /* 0x000000ff0b087208 */ /* 0x000fe20004800000 */
[----:B------:R-:W-:Y:S01]  /*0620*/  FADD R13, R13, R12 ;  /* 0x0000000c0d0d7221 */ /* 0x000fe20000000000 */
[----:B------:R-:W-:Y:S01]  /*0630*/  FSEL R5, R5, -RZ, P0 ;  /* 0x800000ff05057208 */ /* 0x000fe20000000000 */
[----:B------:R-:W-:Y:S01]  /*0640*/  FADD R6, R9, R6 ;  /* 0x0000000609067221 */ /* 0x000fe20000000000 */
[----:B------:R-:W-:-:S02]  /*0650*/  FSEL R4, R4, RZ, !P1 ;  /* 0x000000ff04047208 */ /* 0x000fc40004800000 */
[----:B------:R-:W-:Y:S01]  /*0660*/  FSEL R7, R7, -RZ, P0 ;  /* 0x800000ff07077208 */ /* 0x000fe20000000000 */
[----:B------:R-:W-:Y:S01]  /*0670*/  FADD R5, R8, R5 ;  /* 0x0000000508057221 */ /* 0x000fe20000000000 */
[----:B------:R-:W-:Y:S01]  /*0680*/  FADD R6, R6, R13 ;  /* 0x0000000d06067221 */ /* 0x000fe20000000000 */
[----:B------:R-:W-:Y:S02]  /*0690*/  SHF.R.U32.HI R10, RZ, 0x3, R2 ;  /* 0x00000003ff0a7819 */ /* 0x000fe40000011602 */
[----:B------:R-:W-:Y:S01]  /*06a0*/  FADD R7, R4, R7 ;  /* 0x0000000704077221 */ /* 0x000fe20000000000 */
[----:B------:R-:W-:Y:S01]  /*06b0*/  FADD R6, R5, R6 ;  /* 0x0000000605067221 */ /* 0x000fe20000000000 */
[----:B------:R-:W-:Y:S02]  /*06c0*/  LOP3.LUT R10, R10, 0x1c, RZ, 0xc0, !PT ;  /* 0x0000001c0a0a7812 */ /* 0x000fe400078ec0ff */
[----:B------:R-:W-:Y:S01]  /*06d0*/  LOP3.LUT P0, RZ, R2, 0x7, RZ, 0xc0, !PT ;  /* 0x0000000702ff7812 */ /* 0x000fe2000780c0ff */
[----:B------:R-:W-:Y:S01]  /*06e0*/  FADD R6, R7, R6 ;  /* 0x0000000607067221 */ /* 0x000fe20000000000 */
[----:B------:R-:W-:-:S02]  /*06f0*/  ISETP.EQ.AND P1, PT, R16, RZ, !P1 ;  /* 0x000000ff1000720c */ /* 0x000fc40004f22270 */
[----:B------:R-:W-:Y:S02]  /*0700*/  ISETP.LT.AND P0, PT, R2, 0x8, !P0 ;  /* 0x000000080200780c */ /* 0x000fe40004701270 */
[----:B------:R-:W0:Y:S02]  /*0710*/  SHFL.BFLY PT, R5, R6, 0x10, 0x1f ;  /* 0x0e001f0006057f89 */ /* 0x000e2400000e0000 */
[----:B0-----:R-:W-:-:S05]  /*0720*/  FADD R5, R6, R5 ;  /* 0x0000000506057221 */ /* 0x001fca0000000000 */
        /* <DEDUP_REMOVED lines=8> */
[----:B------:R-:W-:Y:S04]  /*07b0*/  @!P2 STS [R10], R9 ;  /* 0x000000090a00a388 */ /* 0x000fe80000000800 */
[----:B------:R-:W-:Y:S06]  /*07c0*/  BAR.SYNC 0x0 ;  /* 0x0000000000007b1d */ /* 0x000fec0000000000 */
[----:B------:R-:W0:Y:S01]  /*07d0*/  @!P3 LDS R3, [R2.X4] ;  /* 0x000000000203b984 */ /* 0x000e220000004800 */
[----:B------:R-:W-:-:S03]  /*07e0*/  MOV R9, 0x39e38e39 ;  /* 0x39e38e3900097802 */ /* 0x000fc60000000f00 */
[----:B0-----:R-:W0:Y:S02]  /*07f0*/  SHFL.BFLY PT, R4, R3, 0x4, 0x1f ;  /* 0x0c801f0003047f89 */ /* 0x001e2400000e0000 */
[----:B0-----:R-:W-:-:S05]  /*0800*/  FADD R4, R3, R4 ;  /* 0x0000000403047221 */ /* 0x001fca0000000000 */
[----:B------:R-:W0:Y:S02]  /*0810*/  SHFL.BFLY PT, R5, R4, 0x2, 0x1f ;  /* 0x0c401f0004057f89 */ /* 0x000e2400000e0000 */
[----:B0-----:R-:W-:-:S05]  /*0820*/  FADD R5, R4, R5 ;  /* 0x0000000504057221 */ /* 0x001fca0000000000 */
[----:B------:R-:W0:Y:S02]  /*0830*/  SHFL.BFLY PT, R6, R5, 0x1, 0x1f ;  /* 0x0c201f0005067f89 */ /* 0x000e2400000e0000 */
[----:B0-----:R-:W-:Y:S01]  /*0840*/  FADD R7, R5, R6 ;  /* 0x0000000605077221 */ /* 0x001fe20000000000 */
[----:B------:R-:W-:-:S04]  /*0850*/  IMAD.MOV.U32 R5, RZ, RZ, 0x4 ;  /* 0x00000004ff057424 */ /* 0x000fc800078e00ff */
[----:B------:R-:W-:Y:S01]  /*0860*/  @P0 STS [R2.X4], R7 ;  /* 0x0000000702000388 */ /* 0x000fe20000004800 */
[----:B------:R-:W-:-:S03]  /*0870*/  IMAD.WIDE R4, R0, R5, c[0x0][0x180] ;  /* 0x0000600000047625 */ /* 0x000fc600078e0205 */
[----:B------:R-:W-:Y:S06]  /*0880*/  BAR.SYNC 0x0 ;  /* 0x0000000000007b1d */ /* 0x000fec0000000000 */
[----:B------:R-:W0:Y:S04]  /*0890*/  LDS R6, [RZ] ;  /* 0x00000000ff067984 */ /* 0x000e280000000800 */
[----:B------:R-:W-:Y:S06]  /*08a0*/  BAR.SYNC 0x0 ;  /* 0x0000000000007b1d */ /* 0x000fec0000000000 */
[----:B0-----:R-:W-:Y:S01]  /*08b0*/  STS [RZ], R6 ;  /* 0x00000006ff007388 */ /* 0x001fe20000000800 */
[----:B------:R-:W-:-:S03]  /*08c0*/  FFMA R2, R6, R9, 9.9999997473787516356e-06 ;  /* 0x3727c5ac06027423 */ /* 0x000fc60000000009 */
[----:B------:R-:W-:Y:S06]  /*08d0*/  BAR.SYNC 0x0 ;  /* 0x0000000000007b1d */ /* 0x000fec0000000000 */
[----:B------:R-:W0:Y:S01]  /*08e0*/  LDS R3, [RZ] ;  /* 0x00000000ff037984 */ /* 0x000e220000000800 */
[----:B------:R-:W1:Y:S03]  /*08f0*/  MUFU.RSQ R2, R2 ;  /* 0x0000000200027308 */ /* 0x000e660000001400 */
[----:B0-----:R0:W-:Y:S02]  /*0900*/  @P1 STG.E [R4.64], R3 ;  /* 0x0000000304001986 */ /* 0x0011e4000c101906 */
[----:B01----:R-:W-:-:S03]  /*0910*/  IADD3 R3, R33, 0x4, RZ ;  /* 0x0000000421037810 */ /* 0x003fc60007ffe0ff */
.L_x_0:
[C---:B------:R-:W-:Y:S01]  /*0920*/  LOP3.LUT R34, R33.reuse, UR4, RZ, 0xfc, !PT ;  /* 0x0000000421227c12 */ /* 0x040fe2000f8efcff */
[----:B------:R-:W-:Y:S01]  /*0930*/  CS2R R4, SRZ ;  /* 0x0000000000047805 */ /* 0x000fe2000001ff00 */
[----:B------:R-:W-:Y:S01]  /*0940*/  IADD3 R8, P5, R33, UR4, RZ ;  /* 0x0000000421087c10 */ /* 0x000fe2000ffbe0ff */
[----:B------:R-:W-:Y:S01]  /*0950*/  CS2R R6, SRZ ;  /* 0x0000000000067805 */ /* 0x000fe2000001ff00 */
[----:B------:R-:W-:Y:S01]  /*0960*/  ISETP.GE.U32.AND P4, PT, R34, 0x900, PT ;  /* 0x000009002200780c */ /* 0x000fe20003f86070 */
[C---:B------:R-:W-:Y:S01]  /*0970*/  IMAD R28, R0.reuse, 0x900, R34 ;  /* 0x00000900001c7824 */ /* 0x040fe200078e0222 */
[----:B------:R-:W-:Y:S01]  /*0980*/  MOV R17, 0x2 ;  /* 0x0000000200117802 */ /* 0x000fe20000000f00 */
[----:B------:R-:W-:Y:S01]  /*0990*/  IMAD.X R9, RZ, RZ, RZ, P5 ;  /* 0x000000ffff097224 */ /* 0x000fe200028e06ff */
[----:B------:R-:W-:-:S02]  /*09a0*/  ISETP.LT.AND P1, PT, R0, 0x400, !P4 ;  /* 0x000004000000780c */ /* 0x000fc40006721270 */
[----:B------:R-:W-:Y:S01]  /*09b0*/  LEA R22, P5, R8, c[0x0][0x168], 0x2 ;  /* 0x00005a0008167a11 */ /* 0x000fe200078a10ff */
[----:B------:R-:W-:Y:S01]  /*09c0*/  IMAD.WIDE R16, R28, R17, c[0x0][0x160] ;  /* 0x000058001c107625 */ /* 0x000fe200078e0211 */
[----:B------:R-:W-:Y:S01]  /*09d0*/  LOP3.LUT R13, R3, UR4, RZ, 0xfc, !PT ;  /* 0x00000004030d7c12 */ /* 0x000fe2000f8efcff */
[----:B------:R-:W-:Y:S01]  /*09e0*/  CS2R R10, SRZ ;  /* 0x00000000000a7805 */ /* 0x000fe2000001ff00 */
[----:B------:R-:W-:Y:S02]  /*09f0*/  LEA.HI.X R23, R8, c[0x0][0x16c], R9, 0x2, P5 ;  /* 0x00005b0008177a11 */ /* 0x000fe400028f1409 */
[----:B------:R-:W-:Y:S01]  /*0a00*/  MOV R29, 0x4 ;  /* 0x00000004001d7802 */ /* 0x000fe20000000f00 */
[----:B------:R-:W-:Y:S01]  /*0a10*/  CS2R R8, SRZ ;  /* 0x0000000000087805 */ /* 0x000fe2000001ff00 */
[----:B------:R-:W-:Y:S01]  /*0a20*/  IMAD R20, R0, 0x900, R13 ;  /* 0x0000090000147824 */ /* 0x000fe200078e020d */
[----:B------:R-:W-:Y:S02]  /*0a30*/  CS2R R14, SRZ ;  /* 0x00000000000e7805 */ /* 0x000fe4000001ff00 */
[----:B------:R0:W2:Y:S01]  /*0a40*/  @P1 LDG.E.EL.128 R4, [R16.64] ;  /* 0x0000000610041981 */ /* 0x0000a2000c2e1d00 */
[----:B------:R-:W-:Y:S01]  /*0a50*/  CS2R R12, SRZ ;  /* 0x00000000000c7805 */ /* 0x000fe2000001ff00 */
[----:B------:R-:W-:-:S02]  /*0a60*/  IMAD.WIDE R20, R20, R29, c[0x0][0x170] ;  /* 0x00005c0014147625 */ /* 0x000fc400078e021d */
[----:B------:R1:W3:Y:S04]  /*0a70*/  @!P4 LDG.E.EL.128 R8, [R22.64+0x10] ;  /* 0x000010061608c981 */ /* 0x0002e8000c2e1d00 */
[----:B------:R3:W4:Y:S01]  /*0a80*/  @P1 LDG.E.EL.128 R12, [R20.64] ;  /* 0x00000006140c1981 */ /* 0x000722000c2e1d00 */
[----:B------:R-:W-:Y:S01]  /*0a90*/  CS2R R18, SRZ ;  /* 0x0000000000127805 */ /* 0x000fe2000001ff00 */
[----:B0-----:R-:W-:Y:S01]  /*0aa0*/  CS2R R16, SRZ ;  /* 0x0000000000107805 */ /* 0x001fe2000001ff00 */
[----:B------:R-:W-:Y:S01]  /*0ab0*/  IMAD.WIDE.U32 R34, R34, R29, c[0x0][0x168] ;  /* 0x00005a0022227625 */ /* 0x000fe200078e001d */
[----:B-1----:R-:W-:-:S03]  /*0ac0*/  CS2R R22, SRZ ;  /* 0x0000000000167805 */ /* 0x002fc6000001ff00 */
[----:B------:R-:W-:Y:S01]  /*0ad0*/  IMAD.WIDE R28, R28, R29, c[0x0][0x170] ;  /* 0x00005c001c1c7625 */ /* 0x000fe200078e021d */
[----:B------:R0:W5:Y:S01]  /*0ae0*/  @!P4 LDG.E.EL.128 R16, [R34.64] ;  /* 0x000000062210c981 */ /* 0x000162000c2e1d00 */
[----:B--2---:R-:W-:-:S04]  /*0af0*/  SEL R6, R6, RZ, P1 ;  /* 0x000000ff06067207 */ /* 0x004fc80000800000 */
[----:B------:R-:W-:Y:S02]  /*0b00*/  SHF.L.U32 R37, R6, 0x10, RZ ;  /* 0x0000001006257819 */ /* 0x000fe400000006ff */
[----:B---3--:R-:W-:Y:S02]  /*0b10*/  SEL R20, R8, RZ, !P4 ;  /* 0x000000ff08147207 */ /* 0x008fe40006000000 */
[----:B----4-:R-:W-:Y:S01]  /*0b20*/  SEL R8, R12, RZ, P1 ;  /* 0x000000ff0c087207 */ /* 0x010fe20000800000 */
[----:B------:R-:W-:Y:S02]  /*0b30*/  FMUL R21, R37, R2 ;  /* 0x0000000225157220 */ /* 0x000fe40000400000 */
[----:B------:R-:W-:-:S04]  /*0b40*/  FADD R12, R20, 1 ;  /* 0x3f800000140c7421 */ /* 0x000fc80000000000 */
[----:B------:R-:W-:Y:S02]  /*0b50*/  FFMA R8, R21, R12, R8 ;  /* 0x0000000c15087223 */ /* 0x000fe40000000008 */
[----:B------:R-:W-:-:S06]  /*0b60*/  CS2R R20, SRZ ;  /* 0x0000000000147805 */ /* 0x000fcc000001ff00 */
[----:B------:R-:W2:Y:S01]  /*0b70*/  @P1 LDG.E.EL.128 R20, [R28.64] ;  /* 0x000000061c141981 */ /* 0x000ea2000c2e1d00 */
[----:B------:R-:W-:Y:S02]  /*0b80*/  SEL R7, R7, RZ, P1 ;  /* 0x000000ff07077207 */ /* 0x000fe40000800000 */
[----:B------:R-:W-:Y:S02]  /*0b90*/  SEL R10, R10, RZ, !P4 ;  /* 0x000000ff0a0a7207 */ /* 0x000fe40006000000 */
[C---:B0-----:R-:W-:Y:S02]  /*0ba0*/  SHF.L.U32 R35, R7.reuse, 0x10, RZ ;  /* 0x0000001007237819 */ /* 0x041fe400000006ff */
[----:B------:R-:W-:Y:S01]  /*0bb0*/  PRMT R7, R7, 0x7632, R7 ;  /* 0x0000763207077816 */ /* 0x000fe20000000007 */
[----:B------:R-:W-:Y:S01]  /*0bc0*/  FADD R10, R10, 1 ;  /* 0x3f8000000a0a7421 */ /* 0x000fe20000000000 */
[----:B------:R-:W-:Y:S01]  /*0bd0*/  SEL R14, R14, RZ, P1 ;  /* 0x000000ff0e0e7207 */ /* 0x000fe20000800000 */
[----:B------:R-:W-:Y:S01]  /*0be0*/  FMUL R35, R35, R2 ;  /* 0x0000000223237220 */ /* 0x000fe20000400000 */
[----:B------:R-:W-:-:S02]  /*0bf0*/  SEL R11, R11, RZ, !P4 ;  /* 0x000000ff0b0b7207 */ /* 0x000fc40006000000 */
[----:B------:R-:W-:Y:S01]  /*0c00*/  SHF.L.U32 R37, R7, 0x10, RZ ;  /* 0x0000001007257819 */ /* 0x000fe200000006ff */
[----:B------:R-:W-:Y:S01]  /*0c10*/  FFMA R7, R35, R10, R14 ;  /* 0x0000000a23077223 */ /* 0x000fe2000000000e */
[----:B------:R-:W-:Y:S01]  /*0c20*/  SEL R15, R15, RZ, P1 ;  /* 0x000000ff0f0f7207 */ /* 0x000fe20000800000 */
[----:B------:R-:W-:Y:S01]  /*0c30*/  FADD R11, R11, 1 ;  /* 0x3f8000000b0b7421 */ /* 0x000fe20000000000 */
[----:B------:R-:W-:Y:S01]  /*0c40*/  PRMT R6, R6, 0x7632, R6 ;  /* 0x0000763206067816 */ /* 0x000fe20000000006 */
[----:B------:R-:W-:Y:S01]  /*0c50*/  FMUL R10, R37, R2 ;  /* 0x00000002250a7220 */ /* 0x000fe20000400000 */
[----:B------:R-:W-:Y:S01]  /*0c60*/  FMUL R7, R7, R7 ;  /* 0x0000000707077220 */ /* 0x000fe20000400000 */
[----:B------:R-:W-:Y:S02]  /*0c70*/  SEL R9, R9, RZ, !P4 ;  /* 0x000000ff09097207 */ /* 0x000fe40006000000 */
[----:B------:R-:W-:Y:S01]  /*0c80*/  FFMA R10, R10, R11, R15 ;  /* 0x0000000b0a0a7223 */ /* 0x000fe2000000000f */
[----:B------:R-:W-:Y:S01]  /*0c90*/  IMAD.U32 R11, R6, 0x10000, RZ ;  /* 0x00010000060b7824 */ /* 0x000fe200078e00ff */
[----:B------:R-:W-:-:S02]  /*0ca0*/  FMUL R6, R8, R8 ;  /* 0x0000000808067220 */ /* 0x000fc40000400000 */
[----:B------:R-:W-:Y:S01]  /*0cb0*/  FMUL R10, R10, R10 ;  /* 0x0000000a0a0a7220 */ /* 0x000fe20000400000 */
[----:B------:R-:W-:Y:S01]  /*0cc0*/  SEL R13, R13, RZ, P1 ;  /* 0x000000ff0d0d7207 */ /* 0x000fe20000800000 */
[----:B------:R-:W-:Y:S01]  /*0cd0*/  FADD R9, R9, 1 ;  /* 0x3f80000009097421 */ /* 0x000fe20000000000 */
[----:B------:R-:W-:Y:S01]  /*0ce0*/  FSEL R7, R7, -RZ, P1 ;  /* 0x800000ff07077208 */ /* 0x000fe20000800000 */
[----:B------:R-:W-:Y:S01]  /*0cf0*/  FMUL R8, R11, R2 ;  /* 0x000000020b087220 */ /* 0x000fe20000400000 */
[----:B------:R-:W-:Y:S02]  /*0d00*/  FSEL R12, R6, -RZ, P1 ;  /* 0x800000ff060c7208 */ /* 0x000fe40000800000 */
[----:B------:R-:W-:Y:S02]  /*0d10*/  SEL R4, R4, RZ, P1 ;  /* 0x000000ff04047207 */ /* 0x000fe40000800000 */
[----:B------:R-:W-:Y:S02]  /*0d20*/  SEL R6, R5, RZ, P1 ;  /* 0x000000ff05067207 */ /* 0x000fe40000800000 */
[----:B------:R-:W-:Y:S01]  /*0d30*/  FSEL R10, R10, -RZ, P1 ;  /* 0x800000ff0a0a7208 */ /* 0x000fe20000800000 */
[----:B------:R-:W-:Y:S01]  /*0d40*/  FFMA R5, R8, R9, R13 ;  /* 0x0000000908057223 */ /* 0x000fe2000000000d */
[----:B------:R-:W-:Y:S01]  /*0d50*/  FADD R36, R7, R36 ;  /* 0x0000002407247221 */ /* 0x000fe20000000000 */
[----:B------:R-:W-:-:S02]  /*0d60*/  PRMT R7, R4, 0x7632, R7 ;  /* 0x0000763204077816 */ /* 0x000fc40000000007 */
[----:B------:R-:W-:Y:S01]  /*0d70*/  PRMT R9, R6, 0x7632, R9 ;  /* 0x0000763206097816 */ /* 0x000fe20000000009 */
[----:B------:R-:W-:Y:S01]  /*0d80*/  FADD R27, R10, R27 ;  /* 0x0000001b0a1b7221 */ /* 0x000fe20000000000 */
[----:B-----5:R-:W-:Y:S02]  /*0d90*/  SEL R11, R17, RZ, !P4 ;  /* 0x000000ff110b7207 */ /* 0x020fe40006000000 */
[----:B------:R-:W-:Y:S02]  /*0da0*/  SEL R16, R16, RZ, !P4 ;  /* 0x000000ff10107207 */ /* 0x000fe40006000000 */
[----:B------:R-:W-:Y:S02]  /*0db0*/  SEL R10, R18, RZ, !P4 ;  /* 0x000000ff120a7207 */ /* 0x000fe40006000000 */
[----:B------:R-:W-:Y:S02]  /*0dc0*/  SEL R8, R19, RZ, !P4 ;  /* 0x000000ff13087207 */ /* 0x000fe40006000000 */
[----:B------:R-:W-:-:S02]  /*0dd0*/  SHF.L.U32 R13, R4, 0x10, RZ ;  /* 0x00000010040d7819 */ /* 0x000fc400000006ff */
[----:B------:R-:W-:Y:S02]  /*0de0*/  SHF.L.U32 R17, R6, 0x10, RZ ;  /* 0x0000001006117819 */ /* 0x000fe400000006ff */
[----:B------:R-:W-:Y:S02]  /*0df0*/  SHF.L.U32 R15, R7, 0x10, RZ ;  /* 0x00000010070f7819 */ /* 0x000fe400000006ff */
[----:B------:R-:W-:Y:S01]  /*0e00*/  SHF.L.U32 R19, R9, 0x10, RZ ;  /* 0x0000001009137819 */ /* 0x000fe200000006ff */
[----:B------:R-:W-:Y:S01]  /*0e10*/  FADD R10, R10, 1 ;  /* 0x3f8000000a0a7421 */ /* 0x000fe20000000000 */
[----:B------:R-:W-:Y:S01]  /*0e20*/  FADD R16, R16, 1 ;  /* 0x3f80000010107421 */ /* 0x000fe20000000000 */
[-C--:B------:R-:W-:Y:S01]  /*0e30*/  FMUL R9, R13, R2.reuse ;  /* 0x000000020d097220 */ /* 0x080fe20000400000 */
[-C--:B------:R-:W-:Y:S01]  /*0e40*/  FMUL R7, R17, R2.reuse ;  /* 0x0000000211077220 */ /* 0x080fe20000400000 */
[----:B------:R-:W-:Y:S01]  /*0e50*/  FADD R8, R8, 1 ;  /* 0x3f80000008087421 */ /* 0x000fe20000000000 */
[----:B------:R-:W-:Y:S01]  /*0e60*/  FADD R11, R11, 1 ;  /* 0x3f8000000b0b7421 */ /* 0x000fe20000000000 */
[-C--:B------:R-:W-:Y:S01]  /*0e70*/  FMUL R6, R15, R2.reuse ;  /* 0x000000020f067220 */ /* 0x080fe20000400000 */
[----:B------:R-:W-:Y:S01]  /*0e80*/  FMUL R4, R19, R2 ;  /* 0x0000000213047220 */ /* 0x000fe20000400000 */
[----:B------:R-:W-:Y:S01]  /*0e90*/  PLOP3.LUT P4, PT, PT, PT, UP0, 0x80, 0x0 ;  /* 0x000000000000781c */ /* 0x000fe20003f8f008 */
[----:B------:R-:W-:Y:S01]  /*0ea0*/  FMUL R5, R5, R5 ;  /* 0x0000000505057220 */ /* 0x000fe20000400000 */
[----:B------:R-:W-:-:S02]  /*0eb0*/  UPLOP3.LUT UP0, UPT, UPT, UPT, UPT, 0x40, 0x0 ;  /* 0x000000000000789c */ /* 0x000fc40003f0e870 */
[----:B------:R-:W-:Y:S02]  /*0ec0*/  UMOV UR4, 0x800 ;  /* 0x0000080000047882 */ /* 0x000fe40000000000 */
[----:B------:R-:W-:Y:S01]  /*0ed0*/  FSEL R5, R5, -RZ, P1 ;  /* 0x800000ff05057208 */ /* 0x000fe20000800000 */
[----:B------:R-:W-:-:S04]  /*0ee0*/  FADD R31, R12, R31 ;  /* 0x0000001f0c1f7221 */ /* 0x000fc80000000000 */
[----:B------:R-:W-:Y:S01]  /*0ef0*/  FADD R32, R5, R32 ;  /* 0x0000002005207221 */ /* 0x000fe20000000000 */
[----:B--2---:R-:W-:Y:S02]  /*0f00*/  SEL R20, R20, RZ, P1 ;  /* 0x000000ff14147207 */ /* 0x004fe40000800000 */
[----:B------:R-:W-:Y:S02]  /*0f10*/  SEL R22, R22, RZ, P1 ;  /* 0x000000ff16167207 */ /* 0x000fe40000800000 */
[----:B------:R-:W-:Y:S02]  /*0f20*/  SEL R21, R21, RZ, P1 ;  /* 0x000000ff15157207 */ /* 0x000fe40000800000 */
[----:B------:R-:W-:Y:S01]  /*0f30*/  SEL R23, R23, RZ, P1 ;  /* 0x000000ff17177207 */ /* 0x000fe20000800000 */
[----:B------:R-:W-:Y:S01]  /*0f40*/  FFMA R9, R9, R16, R20 ;  /* 0x0000001009097223 */ /* 0x000fe20000000014 */
[----:B------:R-:W-:Y:S01]  /*0f50*/  FFMA R7, R7, R10, R22 ;  /* 0x0000000a07077223 */ /* 0x000fe20000000016 */
[----:B------:R-:W-:-:S02]  /*0f60*/  FFMA R6, R6, R11, R21 ;  /* 0x0000000b06067223 */ /* 0x000fc40000000015 */
[----:B------:R-:W-:Y:S01]  /*0f70*/  FFMA R4, R4, R8, R23 ;  /* 0x0000000804047223 */ /* 0x000fe20000000017 */
[----:B------:R-:W-:Y:S01]  /*0f80*/  FMUL R7, R7, R7 ;  /* 0x0000000707077220 */ /* 0x000fe20000400000 */
[----:B------:R-:W-:Y:S01]  /*0f90*/  FMUL R9, R9, R9 ;  /* 0x0000000909097220 */ /* 0x000fe20000400000 */
[----:B------:R-:W-:Y:S01]  /*0fa0*/  FMUL R6, R6, R6 ;  /* 0x0000000606067220 */ /* 0x000fe20000400000 */
[----:B------:R-:W-:Y:S02]  /*0fb0*/  FMUL R4, R4, R4 ;  /* 0x0000000404047220 */ /* 0x000fe40000400000 */
[----:B------:R-:W-:Y:S02]  /*0fc0*/  FSEL R11, R7, -RZ, P1 ;  /* 0x800000ff070b7208 */ /* 0x000fe40000800000 */
[----:B------:R-:W-:Y:S02]  /*0fd0*/  FSEL R8, R9, -RZ, P1 ;  /* 0x800000ff09087208 */ /* 0x000fe40000800000 */
[----:B------:R-:W-:-:S02]  /*0fe0*/  FSEL R9, R4, -RZ, P1 ;  /* 0x800000ff04097208 */ /* 0x000fc40000800000 */
[----:B------:R-:W-:Y:S01]  /*0ff0*/  FSEL R7, R6, -RZ, P1 ;  /* 0x800000ff06077208 */ /* 0x000fe20000800000 */
[----:B------:R-:W-:Y:S01]  /*1000*/  FADD R30, R11, R30 ;  /* 0x0000001e0b1e7221 */ /* 0x000fe20000000000 */
[----:B------:R-:W-:Y:S01]  /*1010*/  FADD R25, R8, R25 ;  /* 0x0000001908197221 */ /* 0x000fe20000000000 */
[----:B------:R-:W-:Y:S02]  /*1020*/  FADD R24, R9, R24 ;  /* 0x0000001809187221 */ /* 0x000fe40000000000 */
[----:B------:R-:W-:Y:S01]  /*1030*/  FADD R26, R7, R26 ;  /* 0x0000001a071a7221 */ /* 0x000fe20000000000 */
[----:B------:R-:W-:Y:S05]  /*1040*/  @P4 BRA `(.L_x_0) ;  /* 0xfffff8d000004947 */ /* 0x000fea000383ffff */
[----:B------:R-:W-:Y:S01]  /*1050*/  FADD R25, R25, R26 ;  /* 0x0000001a19197221 */ /* 0x000fe20000000000 */
[----:B------:R-:W0:Y:S01]  /*1060*/  S2R R10, SR_TID.X ;  /* 0x00000000000a7919 */ /* 0x000e220000002100 */
[----:B------:R-:W-:Y:S02]  /*1070*/  UPLOP3.LUT UP0, UPT, UPT, UPT, UPT, 0x80, 0x0 ;  /* 0x000000000000789c */ /* 0x000fe40003f0f070 */
[----:B------:R-:W-:Y:S01]  /*1080*/  FADD R25, R30, R25 ;  /* 0x000000191e197221 */ /* 0x000fe20000000000 */
[----:B------:R-:W-:Y:S06]  /*1090*/  BAR.SYNC 0x0 ;  /* 0x0000000000007b1d */ /* 0x000fec0000000000 */
[----:B------:R-:W-:Y:S01]  /*10a0*/  FADD R24, R24, R25 ;  /* 0x0000001918187221 */ /* 0x000fe20000000000 */
[----:B------:R-:W-:-:S03]  /*10b0*/  UMOV UR4, URZ ;  /* 0x0000003f00047c82 */ /* 0x000fc60008000000 */
[----:B------:R-:W-:-:S04]  /*10c0*/  FADD R31, R31, R24 ;  /* 0x000000181f1f7221 */ /* 0x000fc80000000000 */
[----:B------:R-:W-:-:S04]  /*10d0*/  FADD R31, R32, R31 ;  /* 0x0000001f201f7221 */ /* 0x000fc80000000000 */
[----:B------:R-:W-:Y:S01]  /*10e0*/  FADD R36, R36, R31 ;  /* 0x0000001f24247221 */ /* 0x000fe20000000000 */
[----:B0-----:R-:W-:-:S03]  /*10f0*/  SHF.R.U32.HI R11, RZ, 0x3, R10 ;  /* 0x00000003ff0b7819 */ /* 0x001fc6000001160a */
[----:B------:R-:W-:Y:S01]  /*1100*/  FADD R36, R27, R36 ;  /* 0x000000241b247221 */ /* 0x000fe20000000000 */
[----:B------:R-:W-:-:S04]  /*1110*/  LOP3.LUT R12, R11, 0x1c, RZ, 0xc0, !PT ;  /* 0x0000001c0b0c7812 */ /* 0x000fc800078ec0ff */
        /* <DEDUP_REMOVED lines=19> */
[----:B0-----:R-:W-:-:S05]  /*1250*/  FADD R7, R4, R7 ;  /* 0x0000000704077221 */ /* 0x001fca0000000000 */
[----:B------:R-:W-:Y:S04]  /*1260*/  @P0 STS [R10.X4], R7 ;  /* 0x000000070a000388 */ /* 0x000fe80000004800 */
[----:B------:R-:W-:Y:S06]  /*1270*/  BAR.SYNC 0x0 ;  /* 0x0000000000007b1d */ /* 0x000fec0000000000 */
[----:B------:R-:W0:Y:S02]  /*1280*/  LDS R6, [RZ] ;  /* 0x00000000ff067984 */ /* 0x000e240000000800 */
[----:B0-----:R-:W-:-:S04]  /*1290*/  FFMA R6, R6, R9, 9.9999997473787516356e-06 ;  /* 0x3727c5ac06067423 */ /* 0x001fc80000000009 */
[----:B------:R0:W1:Y:S03]  /*12a0*/  MUFU.RSQ R32, R6 ;  /* 0x0000000600207308 */ /* 0x0000660000001400 */
.L_x_1:
[----:B------:R-:W-:Y:S01]  /*12b0*/  LOP3.LUT R29, R33, UR4, RZ, 0xfc, !PT ;  /* 0x00000004211d7c12 */ /* 0x000fe2000f8efcff */
[----:B0-----:R-:W-:Y:S01]  /*12c0*/  IMAD.MOV.U32 R34, RZ, RZ, 0x2 ;  /* 0x00000002ff227424 */ /* 0x001fe200078e00ff */
[----:B------:R-:W-:Y:S01]  /*12d0*/  CS2R R4, SRZ ;  /* 0x0000000000047805 */ /* 0x000fe2000001ff00 */
[----:B0-----:R-:W-:Y:S01]  /*12e0*/  CS2R R6, SRZ ;  /* 0x0000000000067805 */ /* 0x001fe2000001ff00 */
[----:B------:R-:W-:Y:S01]  /*12f0*/  ISETP.GE.U32.AND P1, PT, R29, 0x900, PT ;  /* 0x000009001d00780c */ /* 0x000fe20003f26070 */
[C---:B------:R-:W-:Y:S01]  /*1300*/  IMAD R35, R0.reuse, 0x900, R29 ;  /* 0x0000090000237824 */ /* 0x040fe200078e021d */
[----:B------:R-:W-:Y:S01]  /*1310*/  MOV R28, 0x4 ;  /* 0x00000004001c7802 */ /* 0x000fe20000000f00 */
[----:B------:R-:W-:Y:S01]  /*1320*/  CS2R R8, SRZ ;  /* 0x0000000000087805 */ /* 0x000fe2000001ff00 */
[----:B------:R-:W-:Y:S01]  /*1330*/  ISETP.LT.AND P2, PT, R0, 0x400, !P1 ;  /* 0x000004000000780c */ /* 0x000fe20004f41270 */
[----:B------:R-:W-:Y:S01]  /*1340*/  IMAD.WIDE R16, R35, R34, c[0x0][0x160] ;  /* 0x0000580023107625 */ /* 0x000fe200078e0222 */
[----:B------:R-:W-:-:S03]  /*1350*/  CS2R R10, SRZ ;  /* 0x00000000000a7805 */ /* 0x000fc6000001ff00 */
[-C--:B------:R-:W-:Y:S01]  /*1360*/  IMAD.WIDE.U32 R22, R29, R28.reuse, c[0x0][0x168] ;  /* 0x00005a001d167625 */ /* 0x080fe200078e001c */
[----:B------:R-:W-:Y:S01]  /*1370*/  CS2R R12, SRZ ;  /* 0x00000000000c7805 */ /* 0x000fe2000001ff00 */
[----:B------:R-:W-:Y:S02]  /*1380*/  CS2R R14, SRZ ;  /* 0x00000000000e7805 */ /* 0x000fe4000001ff00 */
[----:B------:R-:W-:Y:S01]  /*1390*/  IMAD.WIDE R24, R35, R28, c[0x0][0x170] ;  /* 0x00005c0023187625 */ /* 0x000fe200078e021c */
[----:B------:R-:W2:Y:S04]  /*13a0*/  @!P1 LDG.E.EL.128 R8, [R22.64] ;  /* 0x0000000616089981 */ /* 0x000ea8000c2e1d00 */
[----:B------:R0:W3:Y:S04]  /*13b0*/  @P2 LDG.E.EF.128 R4, [R16.64] ;  /* 0x0000000610042981 */ /* 0x0000e8000c0e1d00 */
[----:B------:R4:W5:Y:S01]  /*13c0*/  @P2 LDG.E.EF.128 R12, [R24.64] ;  /* 0x00000006180c2981 */ /* 0x000962000c0e1d00 */
[----:B------:R-:W-:-:S02]  /*13d0*/  LOP3.LUT R21, R3, UR4, RZ, 0xfc, !PT ;  /* 0x0000000403157c12 */ /* 0x000fc4000f8efcff */
[----:B------:R-:W-:-:S03]  /*13e0*/  IADD3 R20, P0, R33, UR4, RZ ;  /* 0x0000000421147c10 */ /* 0x000fc6000ff1e0ff */
[----:B------:R-:W-:Y:S01]  /*13f0*/  IMAD R27, R0, 0x900, R21 ;  /* 0x00000900001b7824 */ /* 0x000fe200078e0215 */
[----:B------:R-:W-:Y:S01]  /*1400*/  IADD3.X R21, RZ, RZ, RZ, P0, !PT ;  /* 0x000000ffff157210 */ /* 0x000fe200007fe4ff */
[----:B0-----:R-:W-:Y:S01]  /*1410*/  CS2R R16, SRZ ;  /* 0x0000000000107805 */ /* 0x001fe2000001ff00 */
[----:B------:R-:W-:Y:S01]  /*1420*/  CS2R R18, SRZ ;  /* 0x0000000000127805 */ /* 0x000fe2000001ff00 */
[----:B----4-:R-:W-:-:S05]  /*1430*/  IMAD.WIDE R24, R27, R28, c[0x0][0x170] ;  /* 0x00005c001b187625 */ /* 0x010fca00078e021c */
[----:B------:R0:W4:Y:S01]  /*1440*/  @P2 LDG.E.EF.128 R16, [R24.64] ;  /* 0x0000000618102981 */ /* 0x000122000c0e1d00 */
[----:B--2---:R-:W-:Y:S02]  /*1450*/  SEL R8, R8, RZ, !P1 ;  /* 0x000000ff08087207 */ /* 0x004fe40004800000 */
[----:B---3--:R-:W-:-:S04]  /*1460*/  SEL R36, R4, RZ, P2 ;  /* 0x000000ff04247207 */ /* 0x008fc80001000000 */
[----:B------:R-:W-:Y:S01]  /*1470*/  SHF.L.U32 R37, R36, 0x10, RZ ;  /* 0x0000001024257819 */ /* 0x000fe200000006ff */
[----:B------:R-:W-:Y:S01]  /*1480*/  FADD R8, R8, 1 ;  /* 0x3f80000008087421 */ /* 0x000fe20000000000 */
[----:B-----5:R-:W-:-:S03]  /*1490*/  SEL R22, R12, RZ, P2 ;  /* 0x000000ff0c167207 */ /* 0x020fc60001000000 */
[----:B------:R-:W-:Y:S01]  /*14a0*/  FMUL R37, R2, R37 ;  /* 0x0000002502257220 */ /* 0x000fe20000400000 */
[----:B------:R-:W-:-:S03]  /*14b0*/  SHF.L.U32 R4, R20, 0x2, RZ ;  /* 0x0000000214047819 */ /* 0x000fc600000006ff */
[----:B------:R-:W-:Y:S01]  /*14c0*/  FFMA R37, R37, R8, R22 ;  /* 0x0000000825257223 */ /* 0x000fe20000000016 */
[----:B------:R-:W-:Y:S02]  /*14d0*/  SEL R8, R5, RZ, P2 ;  /* 0x000000ff05087207 */ /* 0x000fe40001000000 */
[----:B------:R-:W-:Y:S02]  /*14e0*/  SHF.L.U64.HI R12, R20, 0x2, R21 ;  /* 0x00000002140c7819 */ /* 0x000fe40000010215 */
[----:B------:R-:W-:Y:S01]  /*14f0*/  IADD3 R26, P0, R4, c[0x0][0x168], RZ ;  /* 0x00005a00041a7a10 */ /* 0x000fe20007f1e0ff */
[----:B------:R-:W-:Y:S01]  /*1500*/  CS2R R20, SRZ ;  /* 0x0000000000147805 */ /* 0x000fe2000001ff00 */
[----:B------:R-:W-:Y:S01]  /*1510*/  SEL R5, R10, RZ, !P1 ;  /* 0x000000ff0a057207 */ /* 0x000fe20004800000 */
[----:B------:R-:W-:Y:S01]  /*1520*/  CS2R R22, SRZ ;  /* 0x0000000000167805 */ /* 0x000fe2000001ff00 */
[----:B------:R-:W-:Y:S02]  /*1530*/  SHF.L.U32 R31, R8, 0x10, RZ ;  /* 0x00000010081f7819 */ /* 0x000fe400000006ff */
[----:B------:R-:W-:Y:S01]  /*1540*/  IADD3.X R27, R12, c[0x0][0x16c], RZ, P0, !PT ;  /* 0x00005b000c1b7a10 */ /* 0x000fe200007fe4ff */
[----:B------:R-:W-:Y:S01]  /*1550*/  FADD R5, R5, 1 ;  /* 0x3f80000005057421 */ /* 0x000fe20000000000 */
[----:B0-----:R-:W-:Y:S01]  /*1560*/  SEL R25, R14, RZ, P2 ;  /* 0x000000ff0e197207 */ /* 0x001fe20001000000 */
[----:B------:R-:W-:Y:S01]  /*1570*/  FMUL R10, R2, R31 ;  /* 0x0000001f020a7220 */ /* 0x000fe20000400000 */
[----:B------:R-:W-:Y:S01]  /*1580*/  IADD3 R4, P0, R4, c[0x0][0x178], RZ ;  /* 0x00005e0004047a10 */ /* 0x000fe20007f1e0ff */
[----:B------:R0:W2:Y:S02]  /*1590*/  @!P1 LDG.E.EL.128 R20, [R26.64+0x10] ;  /* 0x000010061a149981 */ /* 0x0000a4000c2e1d00 */
[----:B------:R-:W-:Y:S01]  /*15a0*/  FFMA R10, R10, R5, R25 ;  /* 0x000000050a0a7223 */ /* 0x000fe20000000019 */
[----:B------:R-:W-:Y:S01]  /*15b0*/  IADD3.X R5, R12, c[0x0][0x17c], RZ, P0, !PT ;  /* 0x00005f000c057a10 */ /* 0x000fe200007fe4ff */
[----:B------:R-:W-:Y:S01]  /*15c0*/  CS2R R24, SRZ ;  /* 0x0000000000187805 */ /* 0x000fe2000001ff00 */
[----:B0-----:R-:W-:Y:S01]  /*15d0*/  CS2R R26, SRZ ;  /* 0x00000000001a7805 */ /* 0x001fe2000001ff00 */
[----:B------:R-:W-:-:S05]  /*15e0*/  CS2R R30, SRZ ;  /* 0x00000000001e7805 */ /* 0x000fca000001ff00 */
[----:B------:R0:W3:Y:S02]  /*15f0*/  @!P1 LDG.E.EL.128 R24, [R4.64+0x10] ;  /* 0x0000100604189981 */ /* 0x0000e4000c2e1d00 */
[----:B0-----:R-:W-:Y:S02]  /*1600*/  IMAD.WIDE.U32 R4, R29, R28, c[0x0][0x178] ;  /* 0x00005e001d047625 */ /* 0x001fe400078e001c */
[----:B------:R-:W-:-:S06]  /*1610*/  CS2R R28, SRZ ;  /* 0x00000000001c7805 */ /* 0x000fcc000001ff00 */
[----:B------:R0:W5:Y:S01]  /*1620*/  @!P1 LDG.E.EL.128 R28, [R4.64] ;  /* 0x00000006041c9981 */ /* 0x000162000c2e1d00 */
[----:B------:R-:W-:Y:S02]  /*1630*/  PRMT R36, R36, 0x7632, R36 ;  /* 0x0000763224247816 */ /* 0x000fe40000000024 */
[----:B------:R-:W-:-:S03]  /*1640*/  SEL R12, R9, RZ, !P1 ;  /* 0x000000ff090c7207 */ /* 0x000fc60004800000 */
[----:B------:R-:W-:Y:S01]  /*1650*/  IMAD.U32 R9, R36, 0x10000, RZ ;  /* 0x0001000024097824 */ /* 0x000fe200078e00ff */
[----:B------:R-:W-:Y:S01]  /*1660*/  SEL R14, R13, RZ, P2 ;  /* 0x000000ff0d0e7207 */ /* 0x000fe20001000000 */
[----:B------:R-:W-:Y:S02]  /*1670*/  FADD R12, R12, 1 ;  /* 0x3f8000000c0c7421 */ /* 0x000fe40000000000 */
[----:B------:R-:W-:Y:S01]  /*1680*/  FMUL R9, R2, R9 ;  /* 0x0000000902097220 */ /* 0x000fe20000400000 */
[----:B------:R-:W-:-:S03]  /*1690*/  PRMT R8, R8, 0x7632, R8 ;  /* 0x0000763208087816 */ /* 0x000fc60000000008 */
[----:B------:R-:W-:Y:S01]  /*16a0*/  FFMA R9, R9, R12, R14 ;  /* 0x0000000c09097223 */ /* 0x000fe2000000000e */
[----:B------:R-:W-:Y:S02]  /*16b0*/  SEL R12, R11, RZ, !P1 ;  /* 0x000000ff0b0c7207 */ /* 0x000fe40004800000 */
[----:B------:R-:W-:Y:S02]  /*16c0*/  SHF.L.U32 R11, R8, 0x10, RZ ;  /* 0x00000010080b7819 */ /* 0x000fe400000006ff */
[----:B------:R-:W-:Y:S01]  /*16d0*/  SEL R8, R15, RZ, P2 ;  /* 0x000000ff0f087207 */ /* 0x000fe20001000000 */
[----:B0-----:R-:W-:Y:S01]  /*16e0*/  FADD R4, R12, 1 ;  /* 0x3f8000000c047421 */ /* 0x001fe20000000000 */
[----:B------:R-:W-:Y:S01]  /*16f0*/  SEL R6, R6, RZ, P2 ;  /* 0x000000ff06067207 */ /* 0x000fe20001000000 */
[----:B------:R-:W-:-:S04]  /*1700*/  FMUL R5, R2, R11 ;  /* 0x0000000b02057220 */ /* 0x000fc80000400000 */
[----:B------:R-:W-:Y:S01]  /*1710*/  FFMA R5, R5, R4, R8 ;  /* 0x0000000405057223 */ /* 0x000fe20000000008 */
[----:B------:R-:W-:Y:S02]  /*1720*/  PRMT R4, R6, 0x7632, R4 ;  /* 0x0000763206047816 */ /* 0x000fe40000000004 */
[----:B------:R-:W-:Y:S02]  /*1730*/  SEL R7, R7, RZ, P2 ;  /* 0x000000ff07077207 */ /* 0x000fe40001000000 */
[----:B------:R-:W-:Y:S02]  /*1740*/  SHF.L.U32 R13, R4, 0x10, RZ ;  /* 0x00000010040d7819 */ /* 0x000fe400000006ff */
[----:B------:R-:W-:Y:S02]  /*1750*/  SHF.L.U32 R11, R6, 0x10, RZ ;  /* 0x00000010060b7819 */ /* 0x000fe400000006ff */
[----:B------:R-:W-:Y:S01]  /*1760*/  PRMT R4, R7, 0x7632, R4 ;  /* 0x0000763207047816 */ /* 0x000fe20000000004 */
[----:B------:R-:W-:Y:S01]  /*1770*/  FMUL R6, R2, R13 ;  /* 0x0000000d02067220 */ /* 0x000fe20000400000 */
[----:B----4-:R-:W-:Y:S01]  /*1780*/  SEL R16, R16, RZ, P2 ;  /* 0x000000ff10107207 */ /* 0x010fe20001000000 */
[----:B------:R-:W-:Y:S01]  /*1790*/  FMUL R11, R2, R11 ;  /* 0x0000000b020b7220 */ /* 0x000fe20000400000 */
[----:B------:R-:W-:-:S02]  /*17a0*/  SEL R17, R17, RZ, P2 ;  /* 0x000000ff11117207 */ /* 0x000fc40001000000 */
[----:B------:R-:W-:Y:S02]  /*17b0*/  SHF.L.U32 R13, R7, 0x10, RZ ;  /* 0x00000010070d7819 */ /* 0x000fe400000006ff */
[----:B------:R-:W-:Y:S02]  /*17c0*/  SHF.L.U32 R15, R4, 0x10, RZ ;  /* 0x00000010040f7819 */ /* 0x000fe400000006ff */
[----:B------:R-:W-:Y:S02]  /*17d0*/  SEL R18, R18, RZ, P2 ;  /* 0x000000ff12127207 */ /* 0x000fe40001000000 */
[----:B------:R-:W-:Y:S01]  /*17e0*/  SEL R19, R19, RZ, P2 ;  /* 0x000000ff13137207 */ /* 0x000fe20001000000 */
[----:B------:R-:W-:Y:S01]  /*17f0*/  FMUL R4, R2, R15 ;  /* 0x0000000f02047220 */ /* 0x000fe20000400000 */
[C---:B-1----:R-:W-:Y:S01]  /*1800*/  FMUL R37, R32.reuse, R37 ;  /* 0x0000002520257220 */ /* 0x042fe20000400000 */
[C---:B------:R-:W-:Y:S01]  /*1810*/  FMUL R10, R32.reuse, R10 ;  /* 0x0000000a200a7220 */ /* 0x040fe20000400000 */
[C---:B------:R-:W-:Y:S01]  /*1820*/  FMUL R9, R32.reuse, R9 ;  /* 0x0000000920097220 */ /* 0x040fe20000400000 */
[----:B------:R-:W-:Y:S01]  /*1830*/  FMUL R5, R32, R5 ;  /* 0x0000000520057220 */ /* 0x000fe20000400000 */
[----:B------:R-:W-:Y:S01]  /*1840*/  PLOP3.LUT P0, PT, PT, PT, UP0, 0x80, 0x0 ;  /* 0x000000000000781c */ /* 0x000fe20003f0f008 */
[----:B------:R-:W-:Y:S01]  /*1850*/  IMAD.WIDE R34, R35, R34, c[0x0][0x188] ;  /* 0x0000620023227625 */ /* 0x000fe200078e0222 */
[----:B------:R-:W-:-:S02]  /*1860*/  UPLOP3.LUT UP0, UPT, UPT, UPT, UPT, 0x40, 0x0 ;  /* 0x000000000000789c */ /* 0x000fc40003f0e870 */
[----:B------:R-:W-:Y:S01]  /*1870*/  UMOV UR4, 0x800 ;  /* 0x0000080000047882 */ /* 0x000fe20000000000 */
[----:B--2---:R-:W-:Y:S02]  /*1880*/  SEL R20, R20, RZ, !P1 ;  /* 0x000000ff14147207 */ /* 0x004fe40004800000 */
[----:B------:R-:W-:Y:S02]  /*1890*/  SEL R21, R21, RZ, !P1 ;  /* 0x000000ff15157207 */ /* 0x000fe40004800000 */
[----:B------:R-:W-:Y:S01]  /*18a0*/  SEL R22, R22, RZ, !P1 ;  /* 0x000000ff16167207 */ /* 0x000fe20004800000 */
[----:B------:R-:W-:Y:S01]  /*18b0*/  FADD R20, R20, 1 ;  /* 0x3f80000014147421 */ /* 0x000fe20000000000 */
[----:B------:R-:W-:Y:S01]  /*18c0*/  SEL R23, R23, RZ, !P1 ;  /* 0x000000ff17177207 */ /* 0x000fe20004800000 */
[----:B------:R-:W-:Y:S02]  /*18d0*/  FADD R21, R21, 1 ;  /* 0x3f80000015157421 */ /* 0x000fe40000000000 */
[----:B------:R-:W-:Y:S01]  /*18e0*/  FFMA R7, R11, R20, R16 ;  /* 0x000000140b077223 */ /* 0x000fe20000000010 */
[----:B------:R-:W-:Y:S01]  /*18f0*/  FMUL R11, R2, R13 ;  /* 0x0000000d020b7220 */ /* 0x000fe20000400000 */
[----:B------:R-:W-:Y:S01]  /*1900*/  FFMA R17, R6, R21, R17 ;  /* 0x0000001506117223 */ /* 0x000fe20000000011 */
[----:B------:R-:W-:Y:S01]  /*1910*/  FADD R22, R22, 1 ;  /* 0x3f80000016167421 */ /* 0x000fe20000000000 */
[----:B------:R-:W-:Y:S01]  /*1920*/  FADD R23, R23, 1 ;  /* 0x3f80000017177421 */ /* 0x000fe20000000000 */
[----:B---3--:R-:W-:Y:S01]  /*1930*/  SEL R25, R25, RZ, !P1 ;  /* 0x000000ff19197207 */ /* 0x008fe20004800000 */
[C---:B------:R-:W-:Y:S01]  /*1940*/  FMUL R6, R32.reuse, R7 ;  /* 0x0000000720067220 */ /* 0x040fe20000400000 */
[----:B------:R-:W-:Y:S01]  /*1950*/  FFMA R11, R11, R22, R18 ;  /* 0x000000160b0b7223 */ /* 0x000fe20000000012 */
[----:B------:R-:W-:Y:S01]  /*1960*/  FMUL R7, R32, R17 ;  /* 0x0000001120077220 */ /* 0x000fe20000400000 */
[----:B------:R-:W-:Y:S01]  /*1970*/  SEL R27, R27, RZ, !P1 ;  /* 0x000000ff1b1b7207 */ /* 0x000fe20004800000 */
[----:B------:R-:W-:Y:S01]  /*1980*/  FADD R8, R25, 1 ;  /* 0x3f80000019087421 */ /* 0x000fe20000000000 */
[----:B------:R-:W-:Y:S01]  /*1990*/  FFMA R19, R4, R23, R19 ;  /* 0x0000001704137223 */ /* 0x000fe20000000013 */
[----:B------:R-:W-:Y:S01]  /*19a0*/  SEL R24, R24, RZ, !P1 ;  /* 0x000000ff18187207 */ /* 0x000fe20004800000 */
[----:B------:R-:W-:Y:S01]  /*19b0*/  FMUL R4, R32, R11 ;  /* 0x0000000b20047220 */ /* 0x000fe20000400000 */
[----:B------:R-:W-:Y:S01]  /*19c0*/  SEL R26, R26, RZ, !P1 ;  /* 0x000000ff1a1a7207 */ /* 0x000fe20004800000 */
[----:B------:R-:W-:Y:S01]  /*19d0*/  FMUL R7, R7, R8 ;  /* 0x0000000807077220 */ /* 0x000fe20000400000 */
[----:B------:R-:W-:Y:S01]  /*19e0*/  FADD R8, R27, 1 ;  /* 0x3f8000001b087421 */ /* 0x000fe20000000000 */
[----:B------:R-:W-:Y:S01]  /*19f0*/  FMUL R19, R32, R19 ;  /* 0x0000001320137220 */ /* 0x000fe20000400000 */
[----:B------:R-:W-:Y:S01]  /*1a00*/  FADD R13, R24, 1 ;  /* 0x3f800000180d7421 */ /* 0x000fe20000000000 */
[----:B------:R-:W-:Y:S01]  /*1a10*/  FADD R15, R26, 1 ;  /* 0x3f8000001a0f7421 */ /* 0x000fe20000000000 */
[----:B-----5:R-:W-:-:S02]  /*1a20*/  SEL R28, R28, RZ, !P1 ;  /* 0x000000ff1c1c7207 */ /* 0x020fc40004800000 */
[----:B------:R-:W-:Y:S02]  /*1a30*/  SEL R12, R29, RZ, !P1 ;  /* 0x000000ff1d0c7207 */ /* 0x000fe40004800000 */
[----:B------:R-:W-:Y:S02]  /*1a40*/  SEL R11, R30, RZ, !P1 ;  /* 0x000000ff1e0b7207 */ /* 0x000fe40004800000 */
[----:B------:R-:W-:Y:S01]  /*1a50*/  SEL R14, R31, RZ, !P1 ;  /* 0x000000ff1f0e7207 */ /* 0x000fe20004800000 */
[----:B------:R-:W-:Y:S01]  /*1a60*/  FMUL R19, R19, R8 ;  /* 0x0000000813137220 */ /* 0x000fe20000400000 */
[----:B------:R-:W-:Y:S01]  /*1a70*/  FADD R8, R28, 1 ;  /* 0x3f8000001c087421 */ /* 0x000fe20000000000 */
[----:B------:R-:W-:Y:S01]  /*1a80*/  FADD R12, R12, 1 ;  /* 0x3f8000000c0c7421 */ /* 0x000fe20000000000 */
[----:B------:R-:W-:Y:S01]  /*1a90*/  FADD R11, R11, 1 ;  /* 0x3f8000000b0b7421 */ /* 0x000fe20000000000 */
[----:B------:R-:W-:Y:S01]  /*1aa0*/  FADD R14, R14, 1 ;  /* 0x3f8000000e0e7421 */ /* 0x000fe20000000000 */
[----:B------:R-:W-:Y:S01]  /*1ab0*/  FMUL R6, R6, R13 ;  /* 0x0000000d06067220 */ /* 0x000fe20000400000 */
[----:B------:R-:W-:Y:S01]  /*1ac0*/  FMUL R4, R4, R15 ;  /* 0x0000000f04047220 */ /* 0x000fe20000400000 */
[----:B------:R-:W-:Y:S01]  /*1ad0*/  FMUL R8, R37, R8 ;  /* 0x0000000825087220 */ /* 0x000fe20000400000 */
[----:B------:R-:W-:Y:S01]  /*1ae0*/  FMUL R10, R10, R11 ;  /* 0x0000000b0a0a7220 */ /* 0x000fe20000400000 */
[----:B------:R-:W-:Y:S01]  /*1af0*/  FMUL R9, R9, R12 ;  /* 0x0000000c09097220 */ /* 0x000fe20000400000 */
[----:B------:R-:W-:Y:S01]  /*1b00*/  FMUL R5, R5, R14 ;  /* 0x0000000e05057220 */ /* 0x000fe20000400000 */
[----:B------:R-:W-:-:S02]  /*1b10*/  F2FP.BF16.F32.PACK_AB R6, R7, R6 ;  /* 0x000000060706723e */ /* 0x000fc400000010ff */
[----:B------:R-:W-:Y:S02]  /*1b20*/  F2FP.BF16.F32.PACK_AB R7, R19, R4 ;  /* 0x000000041307723e */ /* 0x000fe400000010ff */
[----:B------:R-:W-:Y:S02]  /*1b30*/  F2FP.BF16.F32.PACK_AB R4, R9, R8 ;  /* 0x000000080904723e */ /* 0x000fe400000010ff */
[----:B------:R-:W-:-:S05]  /*1b40*/  F2FP.BF16.F32.PACK_AB R5, R5, R10 ;  /* 0x0000000a0505723e */ /* 0x000fca00000010ff */
[----:B------:R0:W-:Y:S01]  /*1b50*/  @P2 STG.E.128 [R34.64], R4 ;  /* 0x0000000422002986 */ /* 0x0001e2000c101d06 */
[----:B------:R-:W-:Y:S05]  /*1b60*/  @P0 BRA `(.L_x_1) ;  /* 0xfffff74000000947 */ /* 0x000fea000383ffff */
[----:B------:R-:W-:Y:S05]  /*1b70*/  EXIT ;  /* 0x000000000000794d */ /* 0x000fea0003800000 */
.L_x_2:
[----:B------:R-:W-:-:S00]  /*1b80*/  BRA `(.L_x_2) ;  /* 0xfffffff000007947 */ /* 0x000fc0000383ffff */
[----:B------:R-:W-:-:S00]  /*1b90*/  NOP ;  /* 0x0000000000007918 */ /* 0x000fc00000000000 */
        /* <DEDUP_REMOVED lines=14> */
.L_x_3:


//--------------------- .nv.global.init           --------------------------
	.section	.nv.global.init,"aw",@progbits
.nv.global.init:
	.type		_$_str,@object
	.size		_$_str,(.L_0 - _$_str)
_$_str:
        /*0000*/ 	.byte	0x5f, 0x5f, 0x43, 0x55, 0x44, 0x41, 0x5f, 0x46, 0x54, 0x5a, 0x00
.L_0:


//--------------------- .nv.shared.triton__0d1d2d3d4d5d6de7de --------------------------
	.section	.nv.shared.triton__0d1d2d3d4d5d6de7de,"aw",@nobits
	.align	16
